	.headerflags	@"EF_CUDA_TEXMODE_UNIFIED EF_CUDA_64BIT_ADDRESS EF_CUDA_ACCELERATORS EF_CUDA_SM90 EF_CUDA_VIRTUAL_SM(EF_CUDA_SM90)"
	.elftype	@"ET_EXEC"


//--------------------- .nv.info                  --------------------------
	.section	.nv.info,"",@"SHT_CUDA_INFO"
	.align	4


	//----- nvinfo : EIATTR_REGCOUNT
	.align		4
        /*0000*/ 	.byte	0x04, 0x2f
        /*0002*/ 	.short	(.L_3 - .L_2)
	.align		4
.L_2:
        /*0004*/ 	.word	index@(triton_poi_fused__native_batch_norm_legit_no_training_relu_0)
        /*0008*/ 	.word	0x00000016


	//----- nvinfo : EIATTR_MIN_STACK_SIZE
	.align		4
.L_3:
        /*000c*/ 	.byte	0x04, 0x12
        /*000e*/ 	.short	(.L_5 - .L_4)
	.align		4
.L_4:
        /*0010*/ 	.word	index@(triton_poi_fused__native_batch_norm_legit_no_training_relu_0)
        /*0014*/ 	.word	0x00000000


	//----- nvinfo : EIATTR_FRAME_SIZE
	.align		4
.L_5:
        /*0018*/ 	.byte	0x04, 0x11
        /*001a*/ 	.short	(.L_7 - .L_6)
	.align		4
.L_6:
        /*001c*/ 	.word	index@(triton_poi_fused__native_batch_norm_legit_no_training_relu_0)
        /*0020*/ 	.word	0x00000000


	//----- nvinfo : EIATTR_MIN_STACK_SIZE
	.align		4
.L_7:
        /*0024*/ 	.byte	0x04, 0x12
        /*0026*/ 	.short	(.L_9 - .L_8)
	.align		4
.L_8:
        /*0028*/ 	.word	index@(triton_poi_fused__native_batch_norm_legit_no_training_relu_0)
        /*002c*/ 	.word	0x00000000
.L_9:


//--------------------- .nv.info.triton_poi_fused__native_batch_norm_legit_no_training_relu_0 --------------------------
	.section	.nv.info.triton_poi_fused__native_batch_norm_legit_no_training_relu_0,"",@"SHT_CUDA_INFO"
	.sectionflags	@""
	.align	4


	//----- nvinfo : EIATTR_CUDA_API_VERSION
	.align		4
        /*0000*/ 	.byte	0x04, 0x37
        /*0002*/ 	.short	(.L_11 - .L_10)
.L_10:
        /*0004*/ 	.word	0x0000007c


	//----- nvinfo : EIATTR_KPARAM_INFO
	.align		4
.L_11:
        /*0008*/ 	.byte	0x04, 0x17
        /*000a*/ 	.short	(.L_13 - .L_12)
.L_12:
        /*000c*/ 	.word	0x00000000
        /*0010*/ 	.short	0x0006
        /*0012*/ 	.short	0x0030
        /*0014*/ 	.byte	0x00, 0xf0, 0x11, 0x00


	//----- nvinfo : EIATTR_KPARAM_INFO
	.align		4
.L_13:
        /*0018*/ 	.byte	0x04, 0x17
        /*001a*/ 	.short	(.L_15 - .L_14)
.L_14:
        /*001c*/ 	.word	0x00000000
        /*0020*/ 	.short	0x0005
        /*0022*/ 	.short	0x0028
        /*0024*/ 	.byte	0x00, 0xf4, 0x21, 0x00


	//----- nvinfo : EIATTR_KPARAM_INFO
	.align		4
.L_15:
        /*0028*/ 	.byte	0x04, 0x17
        /*002a*/ 	.short	(.L_17 - .L_16)
.L_16:
        /*002c*/ 	.word	0x00000000
        /*0030*/ 	.short	0x0004
        /*0032*/ 	.short	0x0020
        /*0034*/ 	.byte	0x00, 0xf4, 0x21, 0x00


	//----- nvinfo : EIATTR_KPARAM_INFO
	.align		4
.L_17:
        /*0038*/ 	.byte	0x04, 0x17
        /*003a*/ 	.short	(.L_19 - .L_18)
.L_18:
        /*003c*/ 	.word	0x00000000
        /*0040*/ 	.short	0x0003
        /*0042*/ 	.short	0x0018
        /*0044*/ 	.byte	0x00, 0xf4, 0x21, 0x00


	//----- nvinfo : EIATTR_KPARAM_INFO
	.align		4
.L_19:
        /*0048*/ 	.byte	0x04, 0x17
        /*004a*/ 	.short	(.L_21 - .L_20)
.L_20:
        /*004c*/ 	.word	0x00000000
        /*0050*/ 	.short	0x0002
        /*0052*/ 	.short	0x0010
        /*0054*/ 	.byte	0x00, 0xf4, 0x21, 0x00


	//----- nvinfo : EIATTR_KPARAM_INFO
	.align		4
.L_21:
        /*0058*/ 	.byte	0x04, 0x17
        /*005a*/ 	.short	(.L_23 - .L_22)
.L_22:
        /*005c*/ 	.word	0x00000000
        /*0060*/ 	.short	0x0001
        /*0062*/ 	.short	0x0008
        /*0064*/ 	.byte	0x00, 0xf4, 0x21, 0x00


	//----- nvinfo : EIATTR_KPARAM_INFO
	.align		4
.L_23:
        /*0068*/ 	.byte	0x04, 0x17
        /*006a*/ 	.short	(.L_25 - .L_24)
.L_24:
        /*006c*/ 	.word	0x00000000
        /*0070*/ 	.short	0x0000
        /*0072*/ 	.short	0x0000
        /*0074*/ 	.byte	0x00, 0xf4, 0x21, 0x00


	//----- nvinfo : EIATTR_SPARSE_MMA_MASK
	.align		4
.L_25:
        /*0078*/ 	.byte	0x03, 0x50
        /*007a*/ 	.short	0x0000


	//----- nvinfo : EIATTR_MAXREG_COUNT
	.align		4
        /*007c*/ 	.byte	0x03, 0x1b
        /*007e*/ 	.short	0x00ff


	//----- nvinfo : EIATTR_EXIT_INSTR_OFFSETS
	.align		4
        /*0080*/ 	.byte	0x04, 0x1c
        /*0082*/ 	.short	(.L_27 - .L_26)


	//   ....[0]....
.L_26:
        /*0084*/ 	.word	0x00000480


	//   ....[1]....
        /*0088*/ 	.word	0x000004a0


	//----- nvinfo : EIATTR_REQNTID
	.align		4
.L_27:
        /*008c*/ 	.byte	0x04, 0x10
        /*008e*/ 	.short	(.L_29 - .L_28)
.L_28:
        /*0090*/ 	.word	0x00000080
        /*0094*/ 	.word	0x00000001
        /*0098*/ 	.word	0x00000001


	//----- nvinfo : EIATTR_CBANK_PARAM_SIZE
	.align		4
.L_29:
        /*009c*/ 	.byte	0x03, 0x19
        /*009e*/ 	.short	0x0034


	//----- nvinfo : EIATTR_PARAM_CBANK
	.align		4
        /*00a0*/ 	.byte	0x04, 0x0a
        /*00a2*/ 	.short	(.L_31 - .L_30)
	.align		4
.L_30:
        /*00a4*/ 	.word	index@(.nv.constant0.triton_poi_fused__native_batch_norm_legit_no_training_relu_0)
        /*00a8*/ 	.short	0x0210
        /*00aa*/ 	.short	0x0034


	//----- nvinfo : EIATTR_SW_WAR
	.align		4
.L_31:
        /*00ac*/ 	.byte	0x04, 0x36
        /*00ae*/ 	.short	(.L_33 - .L_32)
.L_32:
        /*00b0*/ 	.word	0x00000008
.L_33:


//--------------------- .nv.callgraph             --------------------------
	.section	.nv.callgraph,"",@"SHT_CUDA_CALLGRAPH"
	.align	4
	.sectionentsize	8
	.align		4
        /*0000*/ 	.word	0x00000000
	.align		4
        /*0004*/ 	.word	0xffffffff
	.align		4
        /*0008*/ 	.word	0x00000000
	.align		4
        /*000c*/ 	.word	0xfffffffe
	.align		4
        /*0010*/ 	.word	0x00000000
	.align		4
        /*0014*/ 	.word	0xfffffffd
	.align		4
        /*0018*/ 	.word	0x00000000
	.align		4
        /*001c*/ 	.word	0xfffffffc


//--------------------- .nv.constant4             --------------------------
	.section	.nv.constant4,"a",@progbits
	.align	8
	.align		8
.nv.constant4:
        /*0000*/ 	.dword	_$_str
	.align		8
        /*0008*/ 	.dword	_$_str_$_2


//--------------------- .text.triton_poi_fused__native_batch_norm_legit_no_training_relu_0 --------------------------
	.section	.text.triton_poi_fused__native_batch_norm_legit_no_training_relu_0,"ax",@progbits
	.align	128
        .global         triton_poi_fused__native_batch_norm_legit_no_training_relu_0
        .type           triton_poi_fused__native_batch_norm_legit_no_training_relu_0,@function
        .size           triton_poi_fused__native_batch_norm_legit_no_training_relu_0,(.L_x_1 - triton_poi_fused__native_batch_norm_legit_no_training_relu_0)
        .other          triton_poi_fused__native_batch_norm_legit_no_training_relu_0,@"STO_CUDA_ENTRY STV_DEFAULT"
triton_poi_fused__native_batch_norm_legit_no_training_relu_0:
.text.triton_poi_fused__native_batch_norm_legit_no_training_relu_0:
[----:B------:R-:W0:Y:S01]  /*0000*/  LDC R1, c[0x0][0x28] ;  /* 0x00000a00ff017b82 */ /* 0x000e220000000800 */
[----:B------:R-:W1:Y:S07]  /*0010*/  S2R R0, SR_TID.X ;  /* 0x0000000000007919 */ /* 0x000e6e0000002100 */
[----:B------:R-:W2:Y:S01]  /*0020*/  LDC.64 R8, c[0x0][0x220] ;  /* 0x00008800ff087b82 */ /* 0x000ea20000000a00 */
[----:B------:R-:W-:Y:S01]  /*0030*/  ULDC.64 UR4, c[0x0][0x208] ;  /* 0x0000820000047ab9 */ /* 0x000fe20000000a00 */
[----:B------:R-:W3:Y:S06]  /*0040*/  S2R R5, SR_CTAID.X ;  /* 0x0000000000057919 */ /* 0x000eec0000002500 */
[----:B------:R-:W4:Y:S08]  /*0050*/  LDC.64 R14, c[0x0][0x218] ;  /* 0x00008600ff0e7b82 */ /* 0x000f300000000a00 */
[----:B------:R-:W5:Y:S08]  /*0060*/  LDC.64 R12, c[0x0][0x210] ;  /* 0x00008400ff0c7b82 */ /* 0x000f700000000a00 */
[----:B------:R-:W4:Y:S01]  /*0070*/  LDC.64 R16, c[0x0][0x228] ;  /* 0x00008a00ff107b82 */ /* 0x000f220000000a00 */
[----:B-1----:R-:W-:-:S07]  /*0080*/  IMAD.SHL.U32 R0, R0, 0x2, RZ ;  /* 0x0000000200007824 */ /* 0x002fce00078e00ff */
[----:B------:R-:W1:Y:S01]  /*0090*/  LDC.64 R18, c[0x0][0x230] ;  /* 0x00008c00ff127b82 */ /* 0x000e620000000a00 */
[----:B---3--:R-:W-:Y:S02]  /*00a0*/  SHF.R.S32.HI R3, RZ, 0x17, R5 ;  /* 0x00000017ff037819 */ /* 0x008fe40000011405 */
[----:B------:R-:W-:Y:S02]  /*00b0*/  LOP3.LUT R0, R0, 0xfe, RZ, 0xc0, !PT ;  /* 0x000000fe00007812 */ /* 0x000fe400078ec0ff */
[----:B------:R-:W-:-:S03]  /*00c0*/  SGXT R3, R3, 0x1 ;  /* 0x000000010303781a */ /* 0x000fc60000000200 */
[----:B------:R-:W-:Y:S01]  /*00d0*/  IMAD R0, R5, 0x100, R0 ;  /* 0x0000010005007824 */ /* 0x000fe200078e0200 */
[----:B------:R-:W-:-:S04]  /*00e0*/  CS2R R4, SRZ ;  /* 0x0000000000047805 */ /* 0x000fc8000001ff00 */
[----:B------:R-:W-:Y:S02]  /*00f0*/  LEA.HI R3, R3, R0, RZ, 0x4 ;  /* 0x0000000003037211 */ /* 0x000fe400078f20ff */
[----:B------:R-:W-:Y:S02]  /*0100*/  ISETP.GE.AND P0, PT, R0, 0x100, PT ;  /* 0x000001000000780c */ /* 0x000fe40003f06270 */
[----:B------:R-:W-:-:S04]  /*0110*/  SHF.R.S32.HI R3, RZ, 0x4, R3 ;  /* 0x00000004ff037819 */ /* 0x000fc80000011403 */
[----:B------:R-:W-:-:S04]  /*0120*/  LEA.HI R2, R3, R3, RZ, 0x2 ;  /* 0x0000000303027211 */ /* 0x000fc800078f10ff */
[----:B------:R-:W-:-:S04]  /*0130*/  LOP3.LUT R2, R2, 0xfffffffc, RZ, 0xc0, !PT ;  /* 0xfffffffc02027812 */ /* 0x000fc800078ec0ff */
[----:B------:R-:W-:-:S05]  /*0140*/  IADD3 R11, R3, -R2, RZ ;  /* 0x80000002030b7210 */ /* 0x000fca0007ffe0ff */
[----:B--2---:R-:W-:-:S05]  /*0150*/  IMAD.WIDE R8, R11, 0x4, R8 ;  /* 0x000000040b087825 */ /* 0x004fca00078e0208 */
[----:B------:R-:W2:Y:S04]  /*0160*/  @!P0 LDG.E.EL R4, desc[UR4][R8.64] ;  /* 0x0000000408048981 */ /* 0x000ea8000c2e1900 */
[----:B------:R3:W2:Y:S01]  /*0170*/  @!P0 LDG.E.EL R5, desc[UR4][R8.64] ;  /* 0x0000000408058981 */ /* 0x0006a2000c2e1900 */
[----:B------:R-:W-:Y:S02]  /*0180*/  CS2R R6, SRZ ;  /* 0x0000000000067805 */ /* 0x000fe4000001ff00 */
[----:B------:R-:W-:Y:S01]  /*0190*/  CS2R R2, SRZ ;  /* 0x0000000000027805 */ /* 0x000fe2000001ff00 */
[----:B----4-:R-:W-:-:S04]  /*01a0*/  IMAD.WIDE R14, R11, 0x4, R14 ;  /* 0x000000040b0e7825 */ /* 0x010fc800078e020e */
[----:B-----5:R-:W-:Y:S01]  /*01b0*/  IMAD.WIDE R12, R0, 0x4, R12 ;  /* 0x00000004000c7825 */ /* 0x020fe200078e020c */
[----:B------:R-:W4:Y:S01]  /*01c0*/  @!P0 LDG.E.EL R7, desc[UR4][R14.64] ;  /* 0x000000040e078981 */ /* 0x000f22000c2e1900 */
[----:B---3--:R-:W-:Y:S02]  /*01d0*/  CS2R R8, SRZ ;  /* 0x0000000000087805 */ /* 0x008fe4000001ff00 */
[C---:B0-----:R-:W-:Y:S01]  /*01e0*/  IMAD.WIDE R16, R11.reuse, 0x4, R16 ;  /* 0x000000040b107825 */ /* 0x041fe200078e0210 */
[----:B------:R0:W3:Y:S03]  /*01f0*/  @!P0 LDG.E.EL R6, desc[UR4][R14.64] ;  /* 0x000000040e068981 */ /* 0x0000e6000c2e1900 */
[----:B-1----:R-:W-:Y:S01]  /*0200*/  IMAD.WIDE R18, R11, 0x4, R18 ;  /* 0x000000040b127825 */ /* 0x002fe200078e0212 */
[----:B------:R1:W4:Y:S01]  /*0210*/  @!P0 LDG.E.64 R2, desc[UR4][R12.64] ;  /* 0x000000040c028981 */ /* 0x000322000c1e1b00 */
[----:B------:R-:W-:-:S03]  /*0220*/  CS2R R10, SRZ ;  /* 0x00000000000a7805 */ /* 0x000fc6000001ff00 */
[----:B------:R-:W5:Y:S04]  /*0230*/  @!P0 LDG.E.EL R9, desc[UR4][R18.64] ;  /* 0x0000000412098981 */ /* 0x000f68000c2e1900 */
[----:B------:R-:W5:Y:S04]  /*0240*/  @!P0 LDG.E.EL R10, desc[UR4][R16.64] ;  /* 0x00000004100a8981 */ /* 0x000f68000c2e1900 */
[----:B------:R-:W3:Y:S04]  /*0250*/  @!P0 LDG.E.EL R11, desc[UR4][R16.64] ;  /* 0x00000004100b8981 */ /* 0x000ee8000c2e1900 */
[----:B------:R-:W3:Y:S01]  /*0260*/  @!P0 LDG.E.EL R8, desc[UR4][R18.64] ;  /* 0x0000000412088981 */ /* 0x000ee2000c2e1900 */
[----:B0-----:R-:W-:Y:S01]  /*0270*/  HFMA2.MMA R14, -RZ, RZ, 1.625, 0 ;  /* 0x3e800000ff0e7435 */ /* 0x001fe200000001ff */
[----:B--2---:R-:W-:Y:S01]  /*0280*/  FADD R4, R4, 9.9999997473787516356e-06 ;  /* 0x3727c5ac04047421 */ /* 0x004fe20000000000 */
[----:B------:R-:W-:-:S03]  /*0290*/  FADD R5, R5, 9.9999997473787516356e-06 ;  /* 0x3727c5ac05057421 */ /* 0x000fc60000000000 */
[----:B-1----:R-:W0:Y:S08]  /*02a0*/  MUFU.SQRT R12, R4 ;  /* 0x00000004000c7308 */ /* 0x002e300000002000 */
[----:B------:R1:W2:Y:S01]  /*02b0*/  MUFU.SQRT R13, R5 ;  /* 0x00000005000d7308 */ /* 0x0002a20000002000 */
[C---:B0-----:R-:W-:Y:S02]  /*02c0*/  FSETP.GT.AND P1, PT, R12.reuse, 8.50705917302346158658e+37, PT ;  /* 0x7e8000000c00780b */ /* 0x041fe40003f24000 */
[----:B------:R-:W-:Y:S01]  /*02d0*/  FSETP.GEU.AND P3, PT, R12, 1.175494350822287508e-38, PT ;  /* 0x008000000c00780b */ /* 0x000fe20003f6e000 */
[----:B-1----:R-:W0:Y:S01]  /*02e0*/  LDC.64 R4, c[0x0][0x238] ;  /* 0x00008e00ff047b82 */ /* 0x002e220000000a00 */
[----:B--2---:R-:W-:-:S02]  /*02f0*/  FSETP.GT.AND P2, PT, R13, 8.50705917302346158658e+37, PT ;  /* 0x7e8000000d00780b */ /* 0x004fc40003f44000 */
[----:B------:R-:W-:-:S07]  /*0300*/  FSETP.GEU.AND P4, PT, R13, 1.175494350822287508e-38, PT ;  /* 0x008000000d00780b */ /* 0x000fce0003f8e000 */
[----:B------:R-:W-:-:S04]  /*0310*/  @P1 FMUL R12, R12, 0.25 ;  /* 0x3e8000000c0c1820 */ /* 0x000fc80000400000 */
[----:B------:R-:W-:Y:S01]  /*0320*/  @!P3 FMUL R12, R12, 16777216 ;  /* 0x4b8000000c0cb820 */ /* 0x000fe20000400000 */
[----:B------:R-:W-:-:S04]  /*0330*/  @P2 FMUL R13, R13, 0.25 ;  /* 0x3e8000000d0d2820 */ /* 0x000fc80000400000 */
[----:B------:R-:W-:Y:S01]  /*0340*/  @!P4 FMUL R13, R13, 16777216 ;  /* 0x4b8000000d0dc820 */ /* 0x000fe20000400000 */
[----:B------:R-:W1:Y:S01]  /*0350*/  MUFU.RCP R12, R12 ;  /* 0x0000000c000c7308 */ /* 0x000e620000001000 */
[----:B------:R-:W-:-:S07]  /*0360*/  FSEL R15, R14, 1, P1 ;  /* 0x3f8000000e0f7808 */ /* 0x000fce0000800000 */
[----:B------:R-:W2:Y:S01]  /*0370*/  MUFU.RCP R13, R13 ;  /* 0x0000000d000d7308 */ /* 0x000ea20000001000 */
[----:B------:R-:W-:Y:S01]  /*0380*/  FSEL R14, R14, 1, P2 ;  /* 0x3f8000000e0e7808 */ /* 0x000fe20001000000 */
[----:B------:R-:W-:-:S04]  /*0390*/  @!P3 FMUL R15, R15, 16777216 ;  /* 0x4b8000000f0fb820 */ /* 0x000fc80000400000 */
[----:B------:R-:W-:Y:S01]  /*03a0*/  @!P4 FMUL R14, R14, 16777216 ;  /* 0x4b8000000e0ec820 */ /* 0x000fe20000400000 */
[----:B----4-:R-:W-:Y:S01]  /*03b0*/  FADD R2, -R7, R2 ;  /* 0x0000000207027221 */ /* 0x010fe20000000100 */
[----:B---3--:R-:W-:Y:S01]  /*03c0*/  FADD R3, -R6, R3 ;  /* 0x0000000306037221 */ /* 0x008fe20000000100 */
[----:B-1----:R-:W-:Y:S01]  /*03d0*/  FMUL R15, R12, R15 ;  /* 0x0000000f0c0f7220 */ /* 0x002fe20000400000 */
[----:B--2---:R-:W-:-:S03]  /*03e0*/  FMUL R14, R13, R14 ;  /* 0x0000000e0d0e7220 */ /* 0x004fc60000400000 */
[----:B------:R-:W-:Y:S01]  /*03f0*/  FMUL R2, R2, R15 ;  /* 0x0000000f02027220 */ /* 0x000fe20000400000 */
[----:B------:R-:W-:-:S03]  /*0400*/  FMUL R3, R3, R14 ;  /* 0x0000000e03037220 */ /* 0x000fc60000400000 */
[----:B-----5:R-:W-:Y:S01]  /*0410*/  FFMA R2, R2, R10, R9 ;  /* 0x0000000a02027223 */ /* 0x020fe20000000009 */
[----:B------:R-:W-:-:S04]  /*0420*/  FFMA R3, R3, R11, R8 ;  /* 0x0000000b03037223 */ /* 0x000fc80000000008 */
[----:B------:R-:W-:Y:S02]  /*0430*/  FSETP.GEU.AND P1, PT, R2, RZ, PT ;  /* 0x000000ff0200720b */ /* 0x000fe40003f2e000 */
[C---:B------:R-:W-:Y:S01]  /*0440*/  FSETP.GEU.AND P2, PT, R3.reuse, RZ, PT ;  /* 0x000000ff0300720b */ /* 0x040fe20003f4e000 */
[----:B0-----:R-:W-:Y:S01]  /*0450*/  IMAD.WIDE R4, R0, 0x4, R4 ;  /* 0x0000000400047825 */ /* 0x001fe200078e0204 */
[----:B------:R-:W-:Y:S02]  /*0460*/  FSEL R2, R2, RZ, P1 ;  /* 0x000000ff02027208 */ /* 0x000fe40000800000 */
[----:B------:R-:W-:Y:S01]  /*0470*/  FSEL R3, R3, RZ, P2 ;  /* 0x000000ff03037208 */ /* 0x000fe20001000000 */
[----:B------:R-:W-:Y:S08]  /*0480*/  @P0 EXIT ;  /* 0x000000000000094d */ /* 0x000ff00003800000 */
[----:B------:R-:W-:Y:S01]  /*0490*/  STG.E.64 desc[UR4][R4.64], R2 ;  /* 0x0000000204007986 */ /* 0x000fe2000c101b04 */
[----:B------:R-:W-:Y:S05]  /*04a0*/  EXIT ;  /* 0x000000000000794d */ /* 0x000fea0003800000 */
.L_x_0:
[----:B------:R-:W-:-:S00]  /*04b0*/  BRA `(.L_x_0) ;  /* 0xfffffffc00fc7947 */ /* 0x000fc0000383ffff */
[----:B------:R-:W-:-:S00]  /*04c0*/  NOP ;  /* 0x0000000000007918 */ /* 0x000fc00000000000 */
        /* <DEDUP_REMOVED lines=11> */
.L_x_1:


//--------------------- .nv.global.init           --------------------------
	.section	.nv.global.init,"aw",@progbits
.nv.global.init:
	.type		_$_str,@object
	.size		_$_str,(_$_str_$_2 - _$_str)
_$_str:
        /*0000*/ 	.byte	0x5f, 0x5f, 0x43, 0x55, 0x44, 0x41, 0x5f, 0x46, 0x54, 0x5a, 0x00
	.type		_$_str_$_2,@object
	.size		_$_str_$_2,(.L_1 - _$_str_$_2)
_$_str_$_2:
        /*000b*/ 	.byte	0x5f, 0x5f, 0x43, 0x55, 0x44, 0x41, 0x5f, 0x50, 0x52, 0x45, 0x43, 0x5f, 0x53, 0x51, 0x52, 0x54
        /*001b*/ 	.byte	0x00
.L_1:


//--------------------- .nv.constant0.triton_poi_fused__native_batch_norm_legit_no_training_relu_0 --------------------------
	.section	.nv.constant0.triton_poi_fused__native_batch_norm_legit_no_training_relu_0,"a",@progbits
	.sectionflags	@""
	.align	4
.nv.constant0.triton_poi_fused__native_batch_norm_legit_no_training_relu_0:
	.zero		580
